	.headerflags	@"EF_CUDA_TEXMODE_UNIFIED EF_CUDA_64BIT_ADDRESS EF_CUDA_ACCELERATORS EF_CUDA_SM90 EF_CUDA_VIRTUAL_SM(EF_CUDA_SM90)"
	.elftype	@"ET_EXEC"


//--------------------- .nv.info                  --------------------------
	.section	.nv.info,"",@"SHT_CUDA_INFO"
	.align	4


	//----- nvinfo : EIATTR_REGCOUNT
	.align		4
        /*0000*/ 	.byte	0x04, 0x2f
        /*0002*/ 	.short	(.L_3 - .L_2)
	.align		4
.L_2:
        /*0004*/ 	.word	index@(triton_poi_fused__native_batch_norm_legit_no_training__unsafe_index_add_mul_relu_sub_43)
        /*0008*/ 	.word	0x00000022


	//----- nvinfo : EIATTR_MIN_STACK_SIZE
	.align		4
.L_3:
        /*000c*/ 	.byte	0x04, 0x12
        /*000e*/ 	.short	(.L_5 - .L_4)
	.align		4
.L_4:
        /*0010*/ 	.word	index@(triton_poi_fused__native_batch_norm_legit_no_training__unsafe_index_add_mul_relu_sub_43)
        /*0014*/ 	.word	0x00000000


	//----- nvinfo : EIATTR_FRAME_SIZE
	.align		4
.L_5:
        /*0018*/ 	.byte	0x04, 0x11
        /*001a*/ 	.short	(.L_7 - .L_6)
	.align		4
.L_6:
        /*001c*/ 	.word	index@(triton_poi_fused__native_batch_norm_legit_no_training__unsafe_index_add_mul_relu_sub_43)
        /*0020*/ 	.word	0x00000000


	//----- nvinfo : EIATTR_MIN_STACK_SIZE
	.align		4
.L_7:
        /*0024*/ 	.byte	0x04, 0x12
        /*0026*/ 	.short	(.L_9 - .L_8)
	.align		4
.L_8:
        /*0028*/ 	.word	index@(triton_poi_fused__native_batch_norm_legit_no_training__unsafe_index_add_mul_relu_sub_43)
        /*002c*/ 	.word	0x00000000
.L_9:


//--------------------- .nv.info.triton_poi_fused__native_batch_norm_legit_no_training__unsafe_index_add_mul_relu_sub_43 --------------------------
	.section	.nv.info.triton_poi_fused__native_batch_norm_legit_no_training__unsafe_index_add_mul_relu_sub_43,"",@"SHT_CUDA_INFO"
	.sectionflags	@""
	.align	4


	//----- nvinfo : EIATTR_CUDA_API_VERSION
	.align		4
        /*0000*/ 	.byte	0x04, 0x37
        /*0002*/ 	.short	(.L_11 - .L_10)
.L_10:
        /*0004*/ 	.word	0x0000007c


	//----- nvinfo : EIATTR_KPARAM_INFO
	.align		4
.L_11:
        /*0008*/ 	.byte	0x04, 0x17
        /*000a*/ 	.short	(.L_13 - .L_12)
.L_12:
        /*000c*/ 	.word	0x00000000
        /*0010*/ 	.short	0x0013
        /*0012*/ 	.short	0x0098
        /*0014*/ 	.byte	0x00, 0xf0, 0x11, 0x00


	//----- nvinfo : EIATTR_KPARAM_INFO
	.align		4
.L_13:
        /*0018*/ 	.byte	0x04, 0x17
        /*001a*/ 	.short	(.L_15 - .L_14)
.L_14:
        /*001c*/ 	.word	0x00000000
        /*0020*/ 	.short	0x0012
        /*0022*/ 	.short	0x0090
        /*0024*/ 	.byte	0x00, 0xf4, 0x21, 0x00


	//----- nvinfo : EIATTR_KPARAM_INFO
	.align		4
.L_15:
        /*0028*/ 	.byte	0x04, 0x17
        /*002a*/ 	.short	(.L_17 - .L_16)
.L_16:
        /*002c*/ 	.word	0x00000000
        /*0030*/ 	.short	0x0011
        /*0032*/ 	.short	0x0088
        /*0034*/ 	.byte	0x00, 0xf4, 0x21, 0x00


	//----- nvinfo : EIATTR_KPARAM_INFO
	.align		4
.L_17:
        /*0038*/ 	.byte	0x04, 0x17
        /*003a*/ 	.short	(.L_19 - .L_18)
.L_18:
        /*003c*/ 	.word	0x00000000
        /*0040*/ 	.short	0x0010
        /*0042*/ 	.short	0x0080
        /*0044*/ 	.byte	0x00, 0xf4, 0x21, 0x00


	//----- nvinfo : EIATTR_KPARAM_INFO
	.align		4
.L_19:
        /*0048*/ 	.byte	0x04, 0x17
        /*004a*/ 	.short	(.L_21 - .L_20)
.L_20:
        /*004c*/ 	.word	0x00000000
        /*0050*/ 	.short	0x000f
        /*0052*/ 	.short	0x0078
        /*0054*/ 	.byte	0x00, 0xf4, 0x21, 0x00


	//----- nvinfo : EIATTR_KPARAM_INFO
	.align		4
.L_21:
        /*0058*/ 	.byte	0x04, 0x17
        /*005a*/ 	.short	(.L_23 - .L_22)
.L_22:
        /*005c*/ 	.word	0x00000000
        /*0060*/ 	.short	0x000e
        /*0062*/ 	.short	0x0070
        /*0064*/ 	.byte	0x00, 0xf4, 0x21, 0x00


	//----- nvinfo : EIATTR_KPARAM_INFO
	.align		4
.L_23:
        /*0068*/ 	.byte	0x04, 0x17
        /*006a*/ 	.short	(.L_25 - .L_24)
.L_24:
        /*006c*/ 	.word	0x00000000
        /*0070*/ 	.short	0x000d
        /*0072*/ 	.short	0x0068
        /*0074*/ 	.byte	0x00, 0xf4, 0x21, 0x00


	//----- nvinfo : EIATTR_KPARAM_INFO
	.align		4
.L_25:
        /*0078*/ 	.byte	0x04, 0x17
        /*007a*/ 	.short	(.L_27 - .L_26)
.L_26:
        /*007c*/ 	.word	0x00000000
        /*0080*/ 	.short	0x000c
        /*0082*/ 	.short	0x0060
        /*0084*/ 	.byte	0x00, 0xf4, 0x21, 0x00


	//----- nvinfo : EIATTR_KPARAM_INFO
	.align		4
.L_27:
        /*0088*/ 	.byte	0x04, 0x17
        /*008a*/ 	.short	(.L_29 - .L_28)
.L_28:
        /*008c*/ 	.word	0x00000000
        /*0090*/ 	.short	0x000b
        /*0092*/ 	.short	0x0058
        /*0094*/ 	.byte	0x00, 0xf4, 0x21, 0x00


	//----- nvinfo : EIATTR_KPARAM_INFO
	.align		4
.L_29:
        /*0098*/ 	.byte	0x04, 0x17
        /*009a*/ 	.short	(.L_31 - .L_30)
.L_30:
        /*009c*/ 	.word	0x00000000
        /*00a0*/ 	.short	0x000a
        /*00a2*/ 	.short	0x0050
        /*00a4*/ 	.byte	0x00, 0xf4, 0x21, 0x00


	//----- nvinfo : EIATTR_KPARAM_INFO
	.align		4
.L_31:
        /*00a8*/ 	.byte	0x04, 0x17
        /*00aa*/ 	.short	(.L_33 - .L_32)
.L_32:
        /*00ac*/ 	.word	0x00000000
        /*00b0*/ 	.short	0x0009
        /*00b2*/ 	.short	0x0048
        /*00b4*/ 	.byte	0x00, 0xf4, 0x21, 0x00


	//----- nvinfo : EIATTR_KPARAM_INFO
	.align		4
.L_33:
        /*00b8*/ 	.byte	0x04, 0x17
        /*00ba*/ 	.short	(.L_35 - .L_34)
.L_34:
        /*00bc*/ 	.word	0x00000000
        /*00c0*/ 	.short	0x0008
        /*00c2*/ 	.short	0x0040
        /*00c4*/ 	.byte	0x00, 0xf4, 0x21, 0x00


	//----- nvinfo : EIATTR_KPARAM_INFO
	.align		4
.L_35:
        /*00c8*/ 	.byte	0x04, 0x17
        /*00ca*/ 	.short	(.L_37 - .L_36)
.L_36:
        /*00cc*/ 	.word	0x00000000
        /*00d0*/ 	.short	0x0007
        /*00d2*/ 	.short	0x0038
        /*00d4*/ 	.byte	0x00, 0xf4, 0x21, 0x00


	//----- nvinfo : EIATTR_KPARAM_INFO
	.align		4
.L_37:
        /*00d8*/ 	.byte	0x04, 0x17
        /*00da*/ 	.short	(.L_39 - .L_38)
.L_38:
        /*00dc*/ 	.word	0x00000000
        /*00e0*/ 	.short	0x0006
        /*00e2*/ 	.short	0x0030
        /*00e4*/ 	.byte	0x00, 0xf4, 0x21, 0x00


	//----- nvinfo : EIATTR_KPARAM_INFO
	.align		4
.L_39:
        /*00e8*/ 	.byte	0x04, 0x17
        /*00ea*/ 	.short	(.L_41 - .L_40)
.L_40:
        /*00ec*/ 	.word	0x00000000
        /*00f0*/ 	.short	0x0005
        /*00f2*/ 	.short	0x0028
        /*00f4*/ 	.byte	0x00, 0xf4, 0x21, 0x00


	//----- nvinfo : EIATTR_KPARAM_INFO
	.align		4
.L_41:
        /*00f8*/ 	.byte	0x04, 0x17
        /*00fa*/ 	.short	(.L_43 - .L_42)
.L_42:
        /*00fc*/ 	.word	0x00000000
        /*0100*/ 	.short	0x0004
        /*0102*/ 	.short	0x0020
        /*0104*/ 	.byte	0x00, 0xf4, 0x21, 0x00


	//----- nvinfo : EIATTR_KPARAM_INFO
	.align		4
.L_43:
        /*0108*/ 	.byte	0x04, 0x17
        /*010a*/ 	.short	(.L_45 - .L_44)
.L_44:
        /*010c*/ 	.word	0x00000000
        /*0110*/ 	.short	0x0003
        /*0112*/ 	.short	0x0018
        /*0114*/ 	.byte	0x00, 0xf4, 0x21, 0x00


	//----- nvinfo : EIATTR_KPARAM_INFO
	.align		4
.L_45:
        /*0118*/ 	.byte	0x04, 0x17
        /*011a*/ 	.short	(.L_47 - .L_46)
.L_46:
        /*011c*/ 	.word	0x00000000
        /*0120*/ 	.short	0x0002
        /*0122*/ 	.short	0x0010
        /*0124*/ 	.byte	0x00, 0xf4, 0x21, 0x00


	//----- nvinfo : EIATTR_KPARAM_INFO
	.align		4
.L_47:
        /*0128*/ 	.byte	0x04, 0x17
        /*012a*/ 	.short	(.L_49 - .L_48)
.L_48:
        /*012c*/ 	.word	0x00000000
        /*0130*/ 	.short	0x0001
        /*0132*/ 	.short	0x0008
        /*0134*/ 	.byte	0x00, 0xf4, 0x21, 0x00


	//----- nvinfo : EIATTR_KPARAM_INFO
	.align		4
.L_49:
        /*0138*/ 	.byte	0x04, 0x17
        /*013a*/ 	.short	(.L_51 - .L_50)
.L_50:
        /*013c*/ 	.word	0x00000000
        /*0140*/ 	.short	0x0000
        /*0142*/ 	.short	0x0000
        /*0144*/ 	.byte	0x00, 0xf4, 0x21, 0x00


	//----- nvinfo : EIATTR_SPARSE_MMA_MASK
	.align		4
.L_51:
        /*0148*/ 	.byte	0x03, 0x50
        /*014a*/ 	.short	0x0000


	//----- nvinfo : EIATTR_MAXREG_COUNT
	.align		4
        /*014c*/ 	.byte	0x03, 0x1b
        /*014e*/ 	.short	0x00ff


	//----- nvinfo : EIATTR_EXIT_INSTR_OFFSETS
	.align		4
        /*0150*/ 	.byte	0x04, 0x1c
        /*0152*/ 	.short	(.L_53 - .L_52)


	//   ....[0]....
.L_52:
        /*0154*/ 	.word	0x00000ca0


	//----- nvinfo : EIATTR_REQNTID
	.align		4
.L_53:
        /*0158*/ 	.byte	0x04, 0x10
        /*015a*/ 	.short	(.L_55 - .L_54)
.L_54:
        /*015c*/ 	.word	0x00000080
        /*0160*/ 	.word	0x00000001
        /*0164*/ 	.word	0x00000001


	//----- nvinfo : EIATTR_CBANK_PARAM_SIZE
	.align		4
.L_55:
        /*0168*/ 	.byte	0x03, 0x19
        /*016a*/ 	.short	0x009c


	//----- nvinfo : EIATTR_PARAM_CBANK
	.align		4
        /*016c*/ 	.byte	0x04, 0x0a
        /*016e*/ 	.short	(.L_57 - .L_56)
	.align		4
.L_56:
        /*0170*/ 	.word	index@(.nv.constant0.triton_poi_fused__native_batch_norm_legit_no_training__unsafe_index_add_mul_relu_sub_43)
        /*0174*/ 	.short	0x0210
        /*0176*/ 	.short	0x009c


	//----- nvinfo : EIATTR_SW_WAR
	.align		4
.L_57:
        /*0178*/ 	.byte	0x04, 0x36
        /*017a*/ 	.short	(.L_59 - .L_58)
.L_58:
        /*017c*/ 	.word	0x00000008
.L_59:


//--------------------- .nv.callgraph             --------------------------
	.section	.nv.callgraph,"",@"SHT_CUDA_CALLGRAPH"
	.align	4
	.sectionentsize	8
	.align		4
        /*0000*/ 	.word	0x00000000
	.align		4
        /*0004*/ 	.word	0xffffffff
	.align		4
        /*0008*/ 	.word	0x00000000
	.align		4
        /*000c*/ 	.word	0xfffffffe
	.align		4
        /*0010*/ 	.word	0x00000000
	.align		4
        /*0014*/ 	.word	0xfffffffd
	.align		4
        /*0018*/ 	.word	0x00000000
	.align		4
        /*001c*/ 	.word	0xfffffffc


//--------------------- .nv.constant4             --------------------------
	.section	.nv.constant4,"a",@progbits
	.align	8
	.align		8
.nv.constant4:
        /*0000*/ 	.dword	_$_str
	.align		8
        /*0008*/ 	.dword	_$_str_$_2


//--------------------- .text.triton_poi_fused__native_batch_norm_legit_no_training__unsafe_index_add_mul_relu_sub_43 --------------------------
	.section	.text.triton_poi_fused__native_batch_norm_legit_no_training__unsafe_index_add_mul_relu_sub_43,"ax",@progbits
	.align	128
        .global         triton_poi_fused__native_batch_norm_legit_no_training__unsafe_index_add_mul_relu_sub_43
        .type           triton_poi_fused__native_batch_norm_legit_no_training__unsafe_index_add_mul_relu_sub_43,@function
        .size           triton_poi_fused__native_batch_norm_legit_no_training__unsafe_index_add_mul_relu_sub_43,(.L_x_1 - triton_poi_fused__native_batch_norm_legit_no_training__unsafe_index_add_mul_relu_sub_43)
        .other          triton_poi_fused__native_batch_norm_legit_no_training__unsafe_index_add_mul_relu_sub_43,@"STO_CUDA_ENTRY STV_DEFAULT"
triton_poi_fused__native_batch_norm_legit_no_training__unsafe_index_add_mul_relu_sub_43:
.text.triton_poi_fused__native_batch_norm_legit_no_training__unsafe_index_add_mul_relu_sub_43:
[----:B------:R-:W-:Y:S01]  /*0000*/  LDC R1, c[0x0][0x28] ;  /* 0x00000a00ff017b82 */ /* 0x000fe20000000800 */
[----:B------:R-:W1:Y:S07]  /*0010*/  S2R R0, SR_TID.X ;  /* 0x0000000000007919 */ /* 0x000e6e0000002100 */
[----:B------:R-:W2:Y:S01]  /*0020*/  LDC.64 R6, c[0x0][0x250] ;  /* 0x00009400ff067b82 */ /* 0x000ea20000000a00 */
[----:B------:R-:W-:Y:S01]  /*0030*/  ULDC.64 UR4, c[0x0][0x208] ;  /* 0x0000820000047ab9 */ /* 0x000fe20000000a00 */
[----:B------:R-:W-:Y:S01]  /*0040*/  ULDC.64 UR6, c[0x0][0x278] ;  /* 0x00009e0000067ab9 */ /* 0x000fe20000000a00 */
[----:B------:R-:W3:Y:S05]  /*0050*/  S2R R3, SR_CTAID.X ;  /* 0x0000000000037919 */ /* 0x000eea0000002500 */
[----:B------:R-:W4:Y:S08]  /*0060*/  LDC.64 R16, c[0x0][0x228] ;  /* 0x00008a00ff107b82 */ /* 0x000f300000000a00 */
[----:B------:R-:W5:Y:S08]  /*0070*/  LDC.64 R24, c[0x0][0x240] ;  /* 0x00009000ff187b82 */ /* 0x000f700000000a00 */
[----:B------:R-:W2:Y:S01]  /*0080*/  LDC.64 R12, c[0x0][0x248] ;  /* 0x00009200ff0c7b82 */ /* 0x000ea20000000a00 */
[----:B-1----:R-:W-:-:S07]  /*0090*/  SHF.L.U32 R0, R0, 0x1, RZ ;  /* 0x0000000100007819 */ /* 0x002fce00000006ff */
[----:B------:R-:W1:Y:S01]  /*00a0*/  LDC.64 R14, c[0x0][0x258] ;  /* 0x00009600ff0e7b82 */ /* 0x000e620000000a00 */
[----:B---3--:R-:W-:Y:S02]  /*00b0*/  SHF.R.S32.HI R2, RZ, 0x17, R3 ;  /* 0x00000017ff027819 */ /* 0x008fe40000011403 */
[----:B------:R-:W-:Y:S02]  /*00c0*/  LOP3.LUT R0, R0, 0xfe, RZ, 0xc0, !PT ;  /* 0x000000fe00007812 */ /* 0x000fe400078ec0ff */
[----:B------:R-:W-:-:S03]  /*00d0*/  SGXT R2, R2, 0x1 ;  /* 0x000000010202781a */ /* 0x000fc60000000200 */
[----:B------:R-:W3:Y:S01]  /*00e0*/  LDC.64 R18, c[0x0][0x260] ;  /* 0x00009800ff127b82 */ /* 0x000ee20000000a00 */
[----:B------:R-:W-:-:S04]  /*00f0*/  LEA R3, R3, R0, 0x8 ;  /* 0x0000000003037211 */ /* 0x000fc800078e40ff */
[----:B------:R-:W-:-:S03]  /*0100*/  LEA.HI R2, R2, R3, RZ, 0x4 ;  /* 0x0000000302027211 */ /* 0x000fc600078f20ff */
[----:B------:R-:W1:Y:S01]  /*0110*/  LDC.64 R10, c[0x0][0x268] ;  /* 0x00009a00ff0a7b82 */ /* 0x000e620000000a00 */
[----:B------:R-:W-:-:S05]  /*0120*/  SHF.R.S32.HI R23, RZ, 0x4, R2 ;  /* 0x00000004ff177819 */ /* 0x000fca0000011402 */
[----:B------:R-:W-:Y:S02]  /*0130*/  IMAD.HI R0, R23, 0x2aaaaaab, RZ ;  /* 0x2aaaaaab17007827 */ /* 0x000fe400078e02ff */
[----:B------:R-:W3:Y:S03]  /*0140*/  LDC.64 R8, c[0x0][0x270] ;  /* 0x00009c00ff087b82 */ /* 0x000ee60000000a00 */
[----:B------:R-:W-:-:S04]  /*0150*/  SHF.R.U32.HI R5, RZ, 0x1f, R0 ;  /* 0x0000001fff057819 */ /* 0x000fc80000011600 */
[----:B------:R-:W-:-:S05]  /*0160*/  LEA.HI R0, R0, R5, RZ, 0x1b ;  /* 0x0000000500007211 */ /* 0x000fca00078fd8ff */
[----:B------:R-:W-:-:S04]  /*0170*/  IMAD R0, R0, -0xc0, R23 ;  /* 0xffffff4000007824 */ /* 0x000fc800078e0217 */
[----:B--2---:R-:W-:-:S06]  /*0180*/  IMAD.WIDE R6, R0, 0x4, R6 ;  /* 0x0000000400067825 */ /* 0x004fcc00078e0206 */
[----:B------:R-:W2:Y:S01]  /*0190*/  LDG.E.EL R6, desc[UR4][R6.64] ;  /* 0x0000000406067981 */ /* 0x000ea2000c2e1900 */
[----:B----4-:R-:W-:-:S06]  /*01a0*/  IMAD.WIDE R16, R0, 0x4, R16 ;  /* 0x0000000400107825 */ /* 0x010fcc00078e0210 */
[----:B------:R4:W2:Y:S01]  /*01b0*/  LDG.E.EL R16, desc[UR4][R16.64] ;  /* 0x0000000410107981 */ /* 0x0008a2000c2e1900 */
[----:B-----5:R-:W-:Y:S01]  /*01c0*/  IMAD.WIDE R24, R3, 0x4, R24 ;  /* 0x0000000403187825 */ /* 0x020fe200078e0218 */
[----:B------:R-:W-:-:S03]  /*01d0*/  SHF.R.S32.HI R2, RZ, 0x1f, R3 ;  /* 0x0000001fff027819 */ /* 0x000fc60000011403 */
[----:B0-----:R-:W-:Y:S02]  /*01e0*/  IMAD.WIDE R12, R0, 0x4, R12 ;  /* 0x00000004000c7825 */ /* 0x001fe400078e020c */
[----:B------:R-:W5:Y:S04]  /*01f0*/  LDG.E.64 R24, desc[UR4][R24.64] ;  /* 0x0000000418187981 */ /* 0x000f68000c1e1b00 */
[----:B------:R0:W5:Y:S01]  /*0200*/  LDG.E.EL R5, desc[UR4][R12.64] ;  /* 0x000000040c057981 */ /* 0x000162000c2e1900 */
[----:B----4-:R-:W-:Y:S01]  /*0210*/  LEA.HI R17, R2, R3, RZ, 0x2 ;  /* 0x0000000302117211 */ /* 0x010fe200078f10ff */
[----:B-1----:R-:W-:-:S03]  /*0220*/  IMAD.WIDE R14, R0, 0x4, R14 ;  /* 0x00000004000e7825 */ /* 0x002fc600078e020e */
[----:B------:R-:W-:Y:S01]  /*0230*/  SHF.R.S32.HI R2, RZ, 0x2, R17 ;  /* 0x00000002ff027819 */ /* 0x000fe20000011411 */
[----:B---3--:R-:W-:Y:S01]  /*0240*/  IMAD.WIDE R18, R0, 0x4, R18 ;  /* 0x0000000400127825 */ /* 0x008fe200078e0212 */
[----:B------:R-:W3:Y:S02]  /*0250*/  LDG.E.EL R7, desc[UR4][R14.64] ;  /* 0x000000040e077981 */ /* 0x000ee4000c2e1900 */
[----:B0-----:R-:W-:Y:S02]  /*0260*/  LEA.HI R12, R2, R2, RZ, 0x2 ;  /* 0x00000002020c7211 */ /* 0x001fe400078f10ff */
[----:B------:R-:W3:Y:S02]  /*0270*/  LDG.E.EL R4, desc[UR4][R18.64] ;  /* 0x0000000412047981 */ /* 0x000ee4000c2e1900 */
[----:B------:R-:W-:Y:S02]  /*0280*/  LOP3.LUT R13, R12, 0xfffffffc, RZ, 0xc0, !PT ;  /* 0xfffffffc0c0d7812 */ /* 0x000fe400078ec0ff */
[----:B------:R-:W-:-:S03]  /*0290*/  LOP3.LUT R12, R17, 0xfffffffc, RZ, 0xc0, !PT ;  /* 0xfffffffc110c7812 */ /* 0x000fc600078ec0ff */
[----:B------:R-:W-:Y:S01]  /*02a0*/  IMAD.IADD R2, R2, 0x1, -R13 ;  /* 0x0000000102027824 */ /* 0x000fe200078e0a0d */
[----:B------:R-:W-:-:S03]  /*02b0*/  IADD3 R17, R3, -R12, RZ ;  /* 0x8000000c03117210 */ /* 0x000fc60007ffe0ff */
[C---:B------:R-:W-:Y:S02]  /*02c0*/  IMAD.WIDE R20, R2.reuse, 0x8, R10 ;  /* 0x0000000802147825 */ /* 0x040fe400078e020a */
[----:B------:R-:W0:Y:S02]  /*02d0*/  LDC.64 R10, c[0x0][0x298] ;  /* 0x0000a600ff0a7b82 */ /* 0x000e240000000a00 */
[----:B------:R-:W-:Y:S02]  /*02e0*/  IMAD.WIDE R12, R17, 0x8, R8 ;  /* 0x00000008110c7825 */ /* 0x000fe400078e0208 */
[----:B------:R-:W4:Y:S04]  /*02f0*/  LDG.E.EL.64 R20, desc[UR4][R20.64] ;  /* 0x0000000414147981 */ /* 0x000f28000c2e1b00 */
[----:B------:R-:W3:Y:S01]  /*0300*/  LDG.E.EL.128 R12, desc[UR4][R12.64] ;  /* 0x000000040c0c7981 */ /* 0x000ee2000c2e1d00 */
[----:B------:R-:W1:Y:S01]  /*0310*/  LDC.64 R8, c[0x0][0x280] ;  /* 0x0000a000ff087b82 */ /* 0x000e620000000a00 */
[----:B0-----:R-:W-:-:S05]  /*0320*/  IMAD.WIDE R10, R2, 0x8, R10 ;  /* 0x00000008020a7825 */ /* 0x001fca00078e020a */
[----:B------:R-:W4:Y:S01]  /*0330*/  LDG.E.EL.64 R18, desc[UR4][R10.64] ;  /* 0x000000040a127981 */ /* 0x000f22000c2e1b00 */
[----:B-1----:R-:W-:-:S06]  /*0340*/  IMAD.WIDE R8, R17, 0x8, R8 ;  /* 0x0000000811087825 */ /* 0x002fcc00078e0208 */
[----:B------:R-:W4:Y:S01]  /*0350*/  LDG.E.EL.128 R8, desc[UR4][R8.64] ;  /* 0x0000000408087981 */ /* 0x000f22000c2e1d00 */
[----:B--2---:R-:W-:-:S04]  /*0360*/  FADD R26, R6, 9.9999997473787516356e-06 ;  /* 0x3727c5ac061a7421 */ /* 0x004fc80000000000 */
[----:B------:R-:W0:Y:S01]  /*0370*/  MUFU.SQRT R27, R26 ;  /* 0x0000001a001b7308 */ /* 0x000e220000002000 */
[----:B------:R-:W-:-:S07]  /*0380*/  FADD R6, R16, 9.9999997473787516356e-06 ;  /* 0x3727c5ac10067421 */ /* 0x000fce0000000000 */
[----:B------:R-:W1:Y:S01]  /*0390*/  MUFU.SQRT R22, R6 ;  /* 0x0000000600167308 */ /* 0x000e620000002000 */
[C---:B0-----:R-:W-:Y:S02]  /*03a0*/  FSETP.GT.AND P1, PT, R27.reuse, 8.50705917302346158658e+37, PT ;  /* 0x7e8000001b00780b */ /* 0x041fe40003f24000 */
[----:B------:R-:W-:Y:S02]  /*03b0*/  FSETP.GEU.AND P3, PT, R27, 1.175494350822287508e-38, PT ;  /* 0x008000001b00780b */ /* 0x000fe40003f6e000 */
[C---:B-1----:R-:W-:Y:S02]  /*03c0*/  FSETP.GT.AND P0, PT, R22.reuse, 8.50705917302346158658e+37, PT ;  /* 0x7e8000001600780b */ /* 0x042fe40003f04000 */
[----:B------:R-:W-:-:S07]  /*03d0*/  FSETP.GEU.AND P2, PT, R22, 1.175494350822287508e-38, PT ;  /* 0x008000001600780b */ /* 0x000fce0003f4e000 */
[----:B------:R-:W-:Y:S01]  /*03e0*/  @P1 FMUL R27, R27, 0.25 ;  /* 0x3e8000001b1b1820 */ /* 0x000fe20000400000 */
[----:B------:R-:W-:-:S03]  /*03f0*/  HFMA2.MMA R16, -RZ, RZ, 1.625, 0 ;  /* 0x3e800000ff107435 */ /* 0x000fc600000001ff */
[----:B------:R-:W-:Y:S01]  /*0400*/  @!P3 FMUL R27, R27, 16777216 ;  /* 0x4b8000001b1bb820 */ /* 0x000fe20000400000 */
[----:B------:R-:W-:-:S05]  /*0410*/  @P0 FMUL R22, R22, 0.25 ;  /* 0x3e80000016160820 */ /* 0x000fca0000400000 */
[----:B------:R-:W0:Y:S01]  /*0420*/  MUFU.RCP R27, R27 ;  /* 0x0000001b001b7308 */ /* 0x000e220000001000 */
[----:B------:R-:W-:Y:S01]  /*0430*/  @!P2 FMUL R22, R22, 16777216 ;  /* 0x4b8000001616a820 */ /* 0x000fe20000400000 */
[----:B------:R-:W-:-:S06]  /*0440*/  FSEL R26, R16, 1, P1 ;  /* 0x3f800000101a7808 */ /* 0x000fcc0000800000 */
[----:B------:R-:W1:Y:S01]  /*0450*/  MUFU.RCP R6, R22 ;  /* 0x0000001600067308 */ /* 0x000e620000001000 */
[----:B------:R-:W-:Y:S01]  /*0460*/  @!P3 FMUL R26, R26, 16777216 ;  /* 0x4b8000001a1ab820 */ /* 0x000fe20000400000 */
[--C-:B-----5:R-:W-:Y:S01]  /*0470*/  FADD R29, R24, -R5.reuse ;  /* 0x80000005181d7221 */ /* 0x120fe20000000000 */
[----:B------:R-:W-:Y:S01]  /*0480*/  FADD R25, R25, -R5 ;  /* 0x8000000519197221 */ /* 0x000fe20000000000 */
[----:B------:R-:W-:Y:S01]  /*0490*/  FSEL R5, R16, 1, P0 ;  /* 0x3f80000010057808 */ /* 0x000fe20000000000 */
[----:B0-----:R-:W-:-:S04]  /*04a0*/  FMUL R26, R27, R26 ;  /* 0x0000001a1b1a7220 */ /* 0x001fc80000400000 */
[----:B------:R-:W-:Y:S01]  /*04b0*/  @!P2 FMUL R5, R5, 16777216 ;  /* 0x4b8000000505a820 */ /* 0x000fe20000400000 */
[C---:B------:R-:W-:Y:S01]  /*04c0*/  FMUL R16, R26.reuse, R29 ;  /* 0x0000001d1a107220 */ /* 0x040fe20000400000 */
[----:B------:R-:W-:Y:S01]  /*04d0*/  FMUL R25, R26, R25 ;  /* 0x000000191a197220 */ /* 0x000fe20000400000 */
[----:B------:R-:W0:Y:S01]  /*04e0*/  LDC.64 R28, c[0x0][0x220] ;  /* 0x00008800ff1c7b82 */ /* 0x000e220000000a00 */
[----:B-1----:R-:W-:Y:S01]  /*04f0*/  FMUL R5, R6, R5 ;  /* 0x0000000506057220 */ /* 0x002fe20000400000 */
[C-C-:B---3--:R-:W-:Y:S01]  /*0500*/  FFMA R6, R7.reuse, R16, R4.reuse ;  /* 0x0000001007067223 */ /* 0x148fe20000000004 */
[----:B------:R-:W-:-:S05]  /*0510*/  FFMA R7, R7, R25, R4 ;  /* 0x0000001907077223 */ /* 0x000fca0000000004 */
[----:B------:R-:W1:Y:S08]  /*0520*/  LDC.64 R24, c[0x0][0x238] ;  /* 0x00008e00ff187b82 */ /* 0x000e700000000a00 */
[----:B------:R-:W2:Y:S01]  /*0530*/  LDC.64 R26, c[0x0][0x230] ;  /* 0x00008c00ff1a7b82 */ /* 0x000ea20000000a00 */
[----:B----4-:R-:W-:Y:S02]  /*0540*/  SHF.R.U32.HI R31, RZ, 0x1e, R21 ;  /* 0x0000001eff1f7819 */ /* 0x010fe40000011615 */
[----:B------:R-:W-:-:S02]  /*0550*/  SHF.R.U32.HI R22, RZ, 0x1c, R13 ;  /* 0x0000001cff167819 */ /* 0x000fc4000001160d */
[----:B------:R-:W-:Y:S01]  /*0560*/  LOP3.LUT R31, R31, 0x2, RZ, 0xc0, !PT ;  /* 0x000000021f1f7812 */ /* 0x000fe200078ec0ff */
[----:B0-----:R-:W-:-:S03]  /*0570*/  IMAD.WIDE R28, R0, 0x4, R28 ;  /* 0x00000004001c7825 */ /* 0x001fc600078e021c */
[----:B------:R-:W-:Y:S02]  /*0580*/  IADD3 R20, P0, R20, R31, RZ ;  /* 0x0000001f14147210 */ /* 0x000fe40007f1e0ff */
[----:B------:R-:W-:Y:S02]  /*0590*/  LEA R31, P1, R12, UR6, 0x2 ;  /* 0x000000060c1f7c11 */ /* 0x000fe4000f8210ff */
[----:B------:R-:W-:Y:S01]  /*05a0*/  LOP3.LUT R22, R22, 0x8, RZ, 0xc0, !PT ;  /* 0x0000000816167812 */ /* 0x000fe200078ec0ff */
[----:B------:R0:W3:Y:S01]  /*05b0*/  LDG.E.EL R4, desc[UR4][R28.64] ;  /* 0x000000041c047981 */ /* 0x0000e2000c2e1900 */
[----:B-1----:R-:W-:-:S04]  /*05c0*/  IMAD.WIDE R24, R0, 0x4, R24 ;  /* 0x0000000400187825 */ /* 0x002fc800078e0218 */
[----:B--2---:R-:W-:Y:S02]  /*05d0*/  IMAD.WIDE R26, R0, 0x4, R26 ;  /* 0x00000004001a7825 */ /* 0x004fe400078e021a */
[----:B------:R1:W2:Y:S02]  /*05e0*/  LDG.E.EL R0, desc[UR4][R24.64] ;  /* 0x0000000418007981 */ /* 0x0002a4000c2e1900 */
[----:B0-----:R-:W-:Y:S01]  /*05f0*/  IMAD.X R29, RZ, RZ, R21, P0 ;  /* 0x000000ffff1d7224 */ /* 0x001fe200000e0615 */
[----:B------:R-:W-:Y:S01]  /*0600*/  LEA.HI.X R21, R12, UR7, R13, 0x2, P1 ;  /* 0x000000070c157c11 */ /* 0x000fe200088f140d */
[----:B------:R0:W2:Y:S01]  /*0610*/  LDG.E.EL R16, desc[UR4][R26.64] ;  /* 0x000000041a107981 */ /* 0x0000a2000c2e1900 */
[----:B------:R-:W-:Y:S02]  /*0620*/  SHF.L.U32 R13, R20, 0x3, RZ ;  /* 0x00000003140d7819 */ /* 0x000fe400000006ff */
[----:B-1----:R-:W-:Y:S02]  /*0630*/  IADD3 R24, P0, R22, R31, RZ ;  /* 0x0000001f16187210 */ /* 0x002fe40007f1e0ff */
[----:B------:R-:W-:-:S02]  /*0640*/  SHF.R.U32.HI R25, RZ, 0x1c, R15 ;  /* 0x0000001cff197819 */ /* 0x000fc4000001160f */
[----:B------:R-:W-:Y:S02]  /*0650*/  IADD3.X R21, RZ, R21, RZ, P0, !PT ;  /* 0x00000015ff157210 */ /* 0x000fe400007fe4ff */
[----:B------:R-:W-:Y:S02]  /*0660*/  SHF.L.U64.HI R12, R20, 0x3, R29 ;  /* 0x00000003140c7819 */ /* 0x000fe4000001021d */
[----:B------:R-:W-:Y:S02]  /*0670*/  IADD3 R22, P0, R13, R24, RZ ;  /* 0x000000180d167210 */ /* 0x000fe40007f1e0ff */
[----:B0-----:R-:W-:Y:S02]  /*0680*/  LEA R26, P1, R14, UR6, 0x2 ;  /* 0x000000060e1a7c11 */ /* 0x001fe4000f8210ff */
[----:B------:R-:W-:Y:S01]  /*0690*/  LOP3.LUT R25, R25, 0x8, RZ, 0xc0, !PT ;  /* 0x0000000819197812 */ /* 0x000fe200078ec0ff */
[----:B------:R-:W-:Y:S01]  /*06a0*/  IMAD.SHL.U32 R20, R23, 0x4, RZ ;  /* 0x0000000417147824 */ /* 0x000fe200078e00ff */
[----:B------:R-:W-:-:S02]  /*06b0*/  IADD3.X R23, R12, R21, RZ, P0, !PT ;  /* 0x000000150c177210 */ /* 0x000fc400007fe4ff */
[----:B------:R-:W-:Y:S02]  /*06c0*/  LEA.HI.X R15, R14, UR7, R15, 0x2, P1 ;  /* 0x000000070e0f7c11 */ /* 0x000fe400088f140f */
[----:B------:R-:W-:Y:S02]  /*06d0*/  IADD3 R14, P0, R25, R26, RZ ;  /* 0x0000001a190e7210 */ /* 0x000fe40007f1e0ff */
[----:B------:R-:W-:Y:S02]  /*06e0*/  SHF.R.U32.HI R25, RZ, 0x1e, R19 ;  /* 0x0000001eff197819 */ /* 0x000fe40000011613 */
[----:B------:R-:W-:Y:S02]  /*06f0*/  IADD3.X R15, RZ, R15, RZ, P0, !PT ;  /* 0x0000000fff0f7210 */ /* 0x000fe400007fe4ff */
[----:B------:R-:W-:Y:S02]  /*0700*/  IADD3 R26, P0, R14, R13, RZ ;  /* 0x0000000d0e1a7210 */ /* 0x000fe40007f1e0ff */
[----:B------:R-:W-:-:S03]  /*0710*/  LOP3.LUT R25, R25, 0x2, RZ, 0xc0, !PT ;  /* 0x0000000219197812 */ /* 0x000fc600078ec0ff */
[----:B------:R-:W-:Y:S01]  /*0720*/  IMAD.X R27, R15, 0x1, R12, P0 ;  /* 0x000000010f1b7824 */ /* 0x000fe200000e060c */
[----:B------:R-:W-:Y:S01]  /*0730*/  IADD3 R25, P0, R18, R25, RZ ;  /* 0x0000001912197210 */ /* 0x000fe20007f1e0ff */
[----:B------:R-:W-:-:S03]  /*0740*/  IMAD.WIDE R22, R20, 0x4, R22 ;  /* 0x0000000414167825 */ /* 0x000fc600078e0216 */
[----:B------:R-:W-:-:S03]  /*0750*/  IADD3.X R28, RZ, R19, RZ, P0, !PT ;  /* 0x00000013ff1c7210 */ /* 0x000fc600007fe4ff */
[----:B------:R0:W4:Y:S01]  /*0760*/  LDG.E.EL R22, desc[UR4][R22.64] ;  /* 0x0000000416167981 */ /* 0x000122000c2e1900 */
[C---:B------:R-:W-:Y:S02]  /*0770*/  SHF.L.U64.HI R19, R25.reuse, 0x3, R28 ;  /* 0x0000000319137819 */ /* 0x040fe4000001021c */
[C---:B------:R-:W-:Y:S02]  /*0780*/  LEA R28, P0, R8.reuse, UR6, 0x2 ;  /* 0x00000006081c7c11 */ /* 0x040fe4000f8010ff */
[----:B0-----:R-:W-:Y:S02]  /*0790*/  SHF.L.U32 R23, R25, 0x3, RZ ;  /* 0x0000000319177819 */ /* 0x001fe400000006ff */
[----:B------:R-:W-:Y:S02]  /*07a0*/  LEA.HI.X R25, R8, UR7, R9, 0x2, P0 ;  /* 0x0000000708197c11 */ /* 0x000fe400080f1409 */
[----:B------:R-:W-:Y:S02]  /*07b0*/  IADD3 R8, P1, R23, R24, RZ ;  /* 0x0000001817087210 */ /* 0x000fe40007f3e0ff */
[----:B------:R-:W-:-:S02]  /*07c0*/  IADD3 R14, P2, R23, R14, RZ ;  /* 0x0000000e170e7210 */ /* 0x000fc40007f5e0ff */
[----:B------:R-:W-:Y:S01]  /*07d0*/  SHF.R.U32.HI R29, RZ, 0x1c, R9 ;  /* 0x0000001cff1d7819 */ /* 0x000fe20000011609 */
[----:B------:R-:W-:Y:S01]  /*07e0*/  IMAD.X R9, R19, 0x1, R21, P1 ;  /* 0x0000000113097824 */ /* 0x000fe200008e0615 */
[----:B------:R-:W-:Y:S01]  /*07f0*/  SHF.R.U32.HI R21, RZ, 0x1c, R11 ;  /* 0x0000001cff157819 */ /* 0x000fe2000001160b */
[----:B------:R-:W-:Y:S01]  /*0800*/  IMAD.WIDE R26, R20, 0x4, R26 ;  /* 0x00000004141a7825 */ /* 0x000fe200078e021a */
[----:B------:R-:W-:Y:S02]  /*0810*/  IADD3.X R15, R19, R15, RZ, P2, !PT ;  /* 0x0000000f130f7210 */ /* 0x000fe400017fe4ff */
[----:B------:R-:W-:Y:S02]  /*0820*/  LOP3.LUT R29, R29, 0x8, RZ, 0xc0, !PT ;  /* 0x000000081d1d7812 */ /* 0x000fe400078ec0ff */
[----:B------:R-:W-:Y:S01]  /*0830*/  LEA R24, P1, R10, UR6, 0x2 ;  /* 0x000000060a187c11 */ /* 0x000fe2000f8210ff */
[----:B------:R-:W-:Y:S01]  /*0840*/  IMAD.WIDE R14, R20, 0x4, R14 ;  /* 0x00000004140e7825 */ /* 0x000fe200078e020e */
[----:B------:R-:W-:Y:S01]  /*0850*/  LOP3.LUT R21, R21, 0x8, RZ, 0xc0, !PT ;  /* 0x0000000815157812 */ /* 0x000fe200078ec0ff */
[----:B------:R0:W5:Y:S01]  /*0860*/  LDG.E.EL R18, desc[UR4][R26.64] ;  /* 0x000000041a127981 */ /* 0x000162000c2e1900 */
[----:B------:R-:W-:Y:S01]  /*0870*/  LEA.HI.X R10, R10, UR7, R11, 0x2, P1 ;  /* 0x000000070a0a7c11 */ /* 0x000fe200088f140b */
[----:B------:R-:W-:Y:S01]  /*0880*/  IMAD.WIDE R8, R20, 0x4, R8 ;  /* 0x0000000414087825 */ /* 0x000fe200078e0208 */
[----:B------:R-:W-:Y:S01]  /*0890*/  IADD3 R11, P1, R21, R24, RZ ;  /* 0x00000018150b7210 */ /* 0x000fe20007f3e0ff */
[----:B------:R1:W2:Y:S04]  /*08a0*/  LDG.E.EL R14, desc[UR4][R14.64] ;  /* 0x000000040e0e7981 */ /* 0x0002a8000c2e1900 */
[----:B------:R1:W2:Y:S01]  /*08b0*/  LDG.E.EL R21, desc[UR4][R8.64] ;  /* 0x0000000408157981 */ /* 0x0002a2000c2e1900 */
[----:B0-----:R-:W-:-:S02]  /*08c0*/  IADD3 R26, P0, R29, R28, RZ ;  /* 0x0000001c1d1a7210 */ /* 0x001fc40007f1e0ff */
[----:B------:R-:W-:Y:S01]  /*08d0*/  IADD3 R24, P3, R23, R11, RZ ;  /* 0x0000000b17187210 */ /* 0x000fe20007f7e0ff */
[----:B------:R-:W0:Y:S01]  /*08e0*/  LDC.64 R28, c[0x0][0x218] ;  /* 0x00008600ff1c7b82 */ /* 0x000e220000000a00 */
[----:B------:R-:W-:Y:S02]  /*08f0*/  IADD3.X R25, RZ, R25, RZ, P0, !PT ;  /* 0x00000019ff197210 */ /* 0x000fe400007fe4ff */
[----:B-1----:R-:W-:Y:S02]  /*0900*/  IADD3.X R15, RZ, R10, RZ, P1, !PT ;  /* 0x0000000aff0f7210 */ /* 0x002fe40000ffe4ff */
[----:B------:R-:W-:Y:S02]  /*0910*/  IADD3 R8, P0, R26, R13, RZ ;  /* 0x0000000d1a087210 */ /* 0x000fe40007f1e0ff */
[----:B------:R-:W-:-:S03]  /*0920*/  IADD3 R10, P1, R11, R13, RZ ;  /* 0x0000000d0b0a7210 */ /* 0x000fc60007f3e0ff */
[----:B------:R-:W-:Y:S01]  /*0930*/  IMAD.X R9, R25, 0x1, R12, P0 ;  /* 0x0000000119097824 */ /* 0x000fe200000e060c */
[----:B------:R-:W-:Y:S02]  /*0940*/  IADD3.X R11, R15, R12, RZ, P1, !PT ;  /* 0x0000000c0f0b7210 */ /* 0x000fe40000ffe4ff */
[----:B------:R-:W1:Y:S01]  /*0950*/  LDC.64 R12, c[0x0][0x288] ;  /* 0x0000a200ff0c7b82 */ /* 0x000e620000000a00 */
[----:B------:R-:W-:Y:S01]  /*0960*/  IADD3 R26, P2, R23, R26, RZ ;  /* 0x0000001a171a7210 */ /* 0x000fe20007f5e0ff */
[----:B------:R-:W-:-:S03]  /*0970*/  IMAD.WIDE R10, R20, 0x4, R10 ;  /* 0x00000004140a7825 */ /* 0x000fc600078e020a */
[----:B------:R-:W-:Y:S02]  /*0980*/  IADD3.X R27, R19, R25, RZ, P2, !PT ;  /* 0x00000019131b7210 */ /* 0x000fe400017fe4ff */
[----:B------:R-:W-:Y:S02]  /*0990*/  IADD3.X R25, R19, R15, RZ, P3, !PT ;  /* 0x0000000f13197210 */ /* 0x000fe40001ffe4ff */
[----:B------:R0:W5:Y:S02]  /*09a0*/  LDG.E.EL R15, desc[UR4][R10.64] ;  /* 0x000000040a0f7981 */ /* 0x000164000c2e1900 */
[----:B0-----:R-:W-:Y:S02]  /*09b0*/  IMAD.WIDE R10, R3, 0x4, R28 ;  /* 0x00000004030a7825 */ /* 0x001fe400078e021c */
[----:B------:R-:W0:Y:S02]  /*09c0*/  LDC.64 R28, c[0x0][0x290] ;  /* 0x0000a400ff1c7b82 */ /* 0x000e240000000a00 */
[----:B-1----:R-:W-:-:S02]  /*09d0*/  IMAD.WIDE R30, R17, 0x4, R12 ;  /* 0x00000004111e7825 */ /* 0x002fc400078e020c */
[----:B------:R-:W3:Y:S04]  /*09e0*/  LDG.E.64 R10, desc[UR4][R10.64] ;  /* 0x000000040a0a7981 */ /* 0x000ee8000c1e1b00 */
[----:B------:R-:W1:Y:S01]  /*09f0*/  LDC.64 R12, c[0x0][0x2a0] ;  /* 0x0000a800ff0c7b82 */ /* 0x000e620000000a00 */
[----:B------:R-:W-:-:S04]  /*0a00*/  IMAD.WIDE R24, R20, 0x4, R24 ;  /* 0x0000000414187825 */ /* 0x000fc800078e0218 */
[C---:B------:R-:W-:Y:S02]  /*0a10*/  IMAD.WIDE R26, R20.reuse, 0x4, R26 ;  /* 0x00000004141a7825 */ /* 0x040fe400078e021a */
[----:B------:R-:W4:Y:S02]  /*0a20*/  LDG.E.EL R24, desc[UR4][R24.64] ;  /* 0x0000000418187981 */ /* 0x000f24000c2e1900 */
[----:B------:R-:W-:Y:S02]  /*0a30*/  IMAD.WIDE R8, R20, 0x4, R8 ;  /* 0x0000000414087825 */ /* 0x000fe400078e0208 */
[----:B------:R-:W4:Y:S04]  /*0a40*/  LDG.E.EL R26, desc[UR4][R26.64] ;  /* 0x000000041a1a7981 */ /* 0x000f28000c2e1900 */
[----:B------:R-:W4:Y:S01]  /*0a50*/  LDG.E.EL R17, desc[UR4][R8.64] ;  /* 0x0000000408117981 */ /* 0x000f22000c2e1900 */
[----:B0-----:R-:W-:-:S03]  /*0a60*/  IMAD.WIDE R28, R3, 0x4, R28 ;  /* 0x00000004031c7825 */ /* 0x001fc600078e021c */
[----:B------:R-:W4:Y:S01]  /*0a70*/  LDG.E.EL.64 R8, desc[UR4][R30.64] ;  /* 0x000000041e087981 */ /* 0x000f22000c2e1b00 */
[----:B-1----:R-:W-:-:S05]  /*0a80*/  IMAD.WIDE R12, R2, 0x4, R12 ;  /* 0x00000004020c7825 */ /* 0x002fca00078e020c */
[----:B------:R-:W4:Y:S04]  /*0a90*/  LDG.E.EL R2, desc[UR4][R12.64] ;  /* 0x000000040c027981 */ /* 0x000f28000c2e1900 */
[----:B------:R-:W4:Y:S01]  /*0aa0*/  LDG.E.64 R12, desc[UR4][R28.64] ;  /* 0x000000041c0c7981 */ /* 0x000f22000c1e1b00 */
[--C-:B---3--:R-:W-:Y:S01]  /*0ab0*/  FADD R20, R10, -R4.reuse ;  /* 0x800000040a147221 */ /* 0x108fe20000000000 */
[----:B------:R-:W-:Y:S01]  /*0ac0*/  FADD R4, R11, -R4 ;  /* 0x800000040b047221 */ /* 0x000fe20000000000 */
[----:B-----5:R-:W-:Y:S02]  /*0ad0*/  FADD R11, -R18, R15 ;  /* 0x0000000f120b7221 */ /* 0x020fe40000000100 */
[C---:B------:R-:W-:Y:S01]  /*0ae0*/  FMUL R19, R5.reuse, R20 ;  /* 0x0000001405137220 */ /* 0x040fe20000400000 */
[----:B------:R-:W-:-:S02]  /*0af0*/  FMUL R15, R5, R4 ;  /* 0x00000004050f7220 */ /* 0x000fc40000400000 */
[----:B------:R-:W0:Y:S01]  /*0b00*/  LDC.64 R4, c[0x0][0x210] ;  /* 0x00008400ff047b82 */ /* 0x000e220000000a00 */
[----:B--2---:R-:W-:Y:S01]  /*0b10*/  FFMA R19, R16, R19, R0 ;  /* 0x0000001310137223 */ /* 0x004fe20000000000 */
[----:B----4-:R-:W-:Y:S01]  /*0b20*/  FADD R23, -R14, R24 ;  /* 0x000000180e177221 */ /* 0x010fe20000000100 */
[----:B------:R-:W-:Y:S01]  /*0b30*/  FFMA R0, R16, R15, R0 ;  /* 0x0000000f10007223 */ /* 0x000fe20000000000 */
[----:B------:R-:W-:Y:S01]  /*0b40*/  FADD R26, -R21, R26 ;  /* 0x0000001a151a7221 */ /* 0x000fe20000000100 */
[----:B------:R-:W-:Y:S02]  /*0b50*/  FADD R17, -R22, R17 ;  /* 0x0000001116117221 */ /* 0x000fe40000000100 */
[----:B------:R-:W-:Y:S01]  /*0b60*/  FADD R0, R7, R0 ;  /* 0x0000000007007221 */ /* 0x000fe20000000000 */
[----:B------:R-:W-:Y:S01]  /*0b70*/  FADD R19, R6, R19 ;  /* 0x0000001306137221 */ /* 0x000fe20000000000 */
[C---:B------:R-:W-:Y:S01]  /*0b80*/  FFMA R11, R9.reuse, R11, R18 ;  /* 0x0000000b090b7223 */ /* 0x040fe20000000012 */
[----:B------:R-:W-:Y:S01]  /*0b90*/  FFMA R14, R9, R23, R14 ;  /* 0x00000017090e7223 */ /* 0x000fe2000000000e */
[C---:B------:R-:W-:Y:S01]  /*0ba0*/  FFMA R17, R8.reuse, R17, R22 ;  /* 0x0000001108117223 */ /* 0x040fe20000000016 */
[----:B------:R-:W-:-:S02]  /*0bb0*/  FFMA R26, R8, R26, R21 ;  /* 0x0000001a081a7223 */ /* 0x000fc40000000015 */
[----:B------:R-:W-:Y:S02]  /*0bc0*/  FADD R14, -R11, R14 ;  /* 0x0000000e0b0e7221 */ /* 0x000fe40000000100 */
[----:B------:R-:W-:Y:S02]  /*0bd0*/  FADD R26, -R17, R26 ;  /* 0x0000001a111a7221 */ /* 0x000fe40000000100 */
[C---:B------:R-:W-:Y:S02]  /*0be0*/  FFMA R11, R2.reuse, R14, R11 ;  /* 0x0000000e020b7223 */ /* 0x040fe4000000000b */
[----:B------:R-:W-:Y:S01]  /*0bf0*/  FFMA R17, R2, R26, R17 ;  /* 0x0000001a02117223 */ /* 0x000fe20000000011 */
[----:B------:R-:W-:Y:S01]  /*0c00*/  FADD R0, R13, R0 ;  /* 0x000000000d007221 */ /* 0x000fe20000000000 */
[----:B------:R-:W-:-:S04]  /*0c10*/  FADD R12, R12, R19 ;  /* 0x000000130c0c7221 */ /* 0x000fc80000000000 */
[C---:B------:R-:W-:Y:S01]  /*0c20*/  FSETP.GEU.AND P1, PT, R0.reuse, -R11, PT ;  /* 0x8000000b0000720b */ /* 0x040fe20003f2e000 */
[----:B------:R-:W-:Y:S01]  /*0c30*/  FADD R11, R0, R11 ;  /* 0x0000000b000b7221 */ /* 0x000fe20000000000 */
[C---:B------:R-:W-:Y:S01]  /*0c40*/  FADD R0, R12.reuse, R17 ;  /* 0x000000110c007221 */ /* 0x040fe20000000000 */
[----:B------:R-:W-:Y:S01]  /*0c50*/  FSETP.GEU.AND P0, PT, R12, -R17, PT ;  /* 0x800000110c00720b */ /* 0x000fe20003f0e000 */
[----:B0-----:R-:W-:Y:S02]  /*0c60*/  IMAD.WIDE R4, R3, 0x4, R4 ;  /* 0x0000000403047825 */ /* 0x001fe400078e0204 */
[----:B------:R-:W-:Y:S02]  /*0c70*/  FSEL R11, R11, RZ, P1 ;  /* 0x000000ff0b0b7208 */ /* 0x000fe40000800000 */
[----:B------:R-:W-:-:S05]  /*0c80*/  FSEL R10, R0, RZ, P0 ;  /* 0x000000ff000a7208 */ /* 0x000fca0000000000 */
[----:B------:R-:W-:Y:S01]  /*0c90*/  STG.E.64 desc[UR4][R4.64], R10 ;  /* 0x0000000a04007986 */ /* 0x000fe2000c101b04 */
[----:B------:R-:W-:Y:S05]  /*0ca0*/  EXIT ;  /* 0x000000000000794d */ /* 0x000fea0003800000 */
.L_x_0:
[----:B------:R-:W-:-:S00]  /*0cb0*/  BRA `(.L_x_0) ;  /* 0xfffffffc00fc7947 */ /* 0x000fc0000383ffff */
[----:B------:R-:W-:-:S00]  /*0cc0*/  NOP ;  /* 0x0000000000007918 */ /* 0x000fc00000000000 */
        /* <DEDUP_REMOVED lines=11> */
.L_x_1:


//--------------------- .nv.global.init           --------------------------
	.section	.nv.global.init,"aw",@progbits
.nv.global.init:
	.type		_$_str,@object
	.size		_$_str,(_$_str_$_2 - _$_str)
_$_str:
        /*0000*/ 	.byte	0x5f, 0x5f, 0x43, 0x55, 0x44, 0x41, 0x5f, 0x46, 0x54, 0x5a, 0x00
	.type		_$_str_$_2,@object
	.size		_$_str_$_2,(.L_1 - _$_str_$_2)
_$_str_$_2:
        /*000b*/ 	.byte	0x5f, 0x5f, 0x43, 0x55, 0x44, 0x41, 0x5f, 0x50, 0x52, 0x45, 0x43, 0x5f, 0x53, 0x51, 0x52, 0x54
        /*001b*/ 	.byte	0x00
.L_1:


//--------------------- .nv.constant0.triton_poi_fused__native_batch_norm_legit_no_training__unsafe_index_add_mul_relu_sub_43 --------------------------
	.section	.nv.constant0.triton_poi_fused__native_batch_norm_legit_no_training__unsafe_index_add_mul_relu_sub_43,"a",@progbits
	.sectionflags	@""
	.align	4
.nv.constant0.triton_poi_fused__native_batch_norm_legit_no_training__unsafe_index_add_mul_relu_sub_43:
	.zero		684
